	.headerflags	@"EF_CUDA_TEXMODE_UNIFIED EF_CUDA_64BIT_ADDRESS EF_CUDA_ACCELERATORS EF_CUDA_SM90 EF_CUDA_VIRTUAL_SM(EF_CUDA_SM90)"
	.elftype	@"ET_EXEC"


//--------------------- .nv.info                  --------------------------
	.section	.nv.info,"",@"SHT_CUDA_INFO"
	.align	4


	//----- nvinfo : EIATTR_REGCOUNT
	.align		4
        /*0000*/ 	.byte	0x04, 0x2f
        /*0002*/ 	.short	(.L_1 - .L_0)
	.align		4
.L_0:
        /*0004*/ 	.word	index@(triton_poi_fused__softmax_64)
        /*0008*/ 	.word	0x0000000d


	//----- nvinfo : EIATTR_MIN_STACK_SIZE
	.align		4
.L_1:
        /*000c*/ 	.byte	0x04, 0x12
        /*000e*/ 	.short	(.L_3 - .L_2)
	.align		4
.L_2:
        /*0010*/ 	.word	index@(triton_poi_fused__softmax_64)
        /*0014*/ 	.word	0x00000000


	//----- nvinfo : EIATTR_FRAME_SIZE
	.align		4
.L_3:
        /*0018*/ 	.byte	0x04, 0x11
        /*001a*/ 	.short	(.L_5 - .L_4)
	.align		4
.L_4:
        /*001c*/ 	.word	index@(triton_poi_fused__softmax_64)
        /*0020*/ 	.word	0x00000000


	//----- nvinfo : EIATTR_MIN_STACK_SIZE
	.align		4
.L_5:
        /*0024*/ 	.byte	0x04, 0x12
        /*0026*/ 	.short	(.L_7 - .L_6)
	.align		4
.L_6:
        /*0028*/ 	.word	index@(triton_poi_fused__softmax_64)
        /*002c*/ 	.word	0x00000000
.L_7:


//--------------------- .nv.info.triton_poi_fused__softmax_64 --------------------------
	.section	.nv.info.triton_poi_fused__softmax_64,"",@"SHT_CUDA_INFO"
	.sectionflags	@""
	.align	4


	//----- nvinfo : EIATTR_CUDA_API_VERSION
	.align		4
        /*0000*/ 	.byte	0x04, 0x37
        /*0002*/ 	.short	(.L_9 - .L_8)
.L_8:
        /*0004*/ 	.word	0x0000007c


	//----- nvinfo : EIATTR_KPARAM_INFO
	.align		4
.L_9:
        /*0008*/ 	.byte	0x04, 0x17
        /*000a*/ 	.short	(.L_11 - .L_10)
.L_10:
        /*000c*/ 	.word	0x00000000
        /*0010*/ 	.short	0x0002
        /*0012*/ 	.short	0x0010
        /*0014*/ 	.byte	0x00, 0xf0, 0x11, 0x00


	//----- nvinfo : EIATTR_KPARAM_INFO
	.align		4
.L_11:
        /*0018*/ 	.byte	0x04, 0x17
        /*001a*/ 	.short	(.L_13 - .L_12)
.L_12:
        /*001c*/ 	.word	0x00000000
        /*0020*/ 	.short	0x0001
        /*0022*/ 	.short	0x0008
        /*0024*/ 	.byte	0x00, 0xf4, 0x21, 0x00


	//----- nvinfo : EIATTR_KPARAM_INFO
	.align		4
.L_13:
        /*0028*/ 	.byte	0x04, 0x17
        /*002a*/ 	.short	(.L_15 - .L_14)
.L_14:
        /*002c*/ 	.word	0x00000000
        /*0030*/ 	.short	0x0000
        /*0032*/ 	.short	0x0000
        /*0034*/ 	.byte	0x00, 0xf4, 0x21, 0x00


	//----- nvinfo : EIATTR_SPARSE_MMA_MASK
	.align		4
.L_15:
        /*0038*/ 	.byte	0x03, 0x50
        /*003a*/ 	.short	0x0000


	//----- nvinfo : EIATTR_MAXREG_COUNT
	.align		4
        /*003c*/ 	.byte	0x03, 0x1b
        /*003e*/ 	.short	0x00ff


	//----- nvinfo : EIATTR_EXIT_INSTR_OFFSETS
	.align		4
        /*0040*/ 	.byte	0x04, 0x1c
        /*0042*/ 	.short	(.L_17 - .L_16)


	//   ....[0]....
.L_16:
        /*0044*/ 	.word	0x00000200


	//----- nvinfo : EIATTR_REQNTID
	.align		4
.L_17:
        /*0048*/ 	.byte	0x04, 0x10
        /*004a*/ 	.short	(.L_19 - .L_18)
.L_18:
        /*004c*/ 	.word	0x00000080
        /*0050*/ 	.word	0x00000001
        /*0054*/ 	.word	0x00000001


	//----- nvinfo : EIATTR_CBANK_PARAM_SIZE
	.align		4
.L_19:
        /*0058*/ 	.byte	0x03, 0x19
        /*005a*/ 	.short	0x0014


	//----- nvinfo : EIATTR_PARAM_CBANK
	.align		4
        /*005c*/ 	.byte	0x04, 0x0a
        /*005e*/ 	.short	(.L_21 - .L_20)
	.align		4
.L_20:
        /*0060*/ 	.word	index@(.nv.constant0.triton_poi_fused__softmax_64)
        /*0064*/ 	.short	0x0210
        /*0066*/ 	.short	0x0014


	//----- nvinfo : EIATTR_SW_WAR
	.align		4
.L_21:
        /*0068*/ 	.byte	0x04, 0x36
        /*006a*/ 	.short	(.L_23 - .L_22)
.L_22:
        /*006c*/ 	.word	0x00000008
.L_23:


//--------------------- .nv.callgraph             --------------------------
	.section	.nv.callgraph,"",@"SHT_CUDA_CALLGRAPH"
	.align	4
	.sectionentsize	8
	.align		4
        /*0000*/ 	.word	0x00000000
	.align		4
        /*0004*/ 	.word	0xffffffff
	.align		4
        /*0008*/ 	.word	0x00000000
	.align		4
        /*000c*/ 	.word	0xfffffffe
	.align		4
        /*0010*/ 	.word	0x00000000
	.align		4
        /*0014*/ 	.word	0xfffffffd
	.align		4
        /*0018*/ 	.word	0x00000000
	.align		4
        /*001c*/ 	.word	0xfffffffc


//--------------------- .text.triton_poi_fused__softmax_64 --------------------------
	.section	.text.triton_poi_fused__softmax_64,"ax",@progbits
	.align	128
        .global         triton_poi_fused__softmax_64
        .type           triton_poi_fused__softmax_64,@function
        .size           triton_poi_fused__softmax_64,(.L_x_1 - triton_poi_fused__softmax_64)
        .other          triton_poi_fused__softmax_64,@"STO_CUDA_ENTRY STV_DEFAULT"
triton_poi_fused__softmax_64:
.text.triton_poi_fused__softmax_64:
[----:B------:R-:W-:Y:S01]  /*0000*/  LDC R1, c[0x0][0x28] ;  /* 0x00000a00ff017b82 */ /* 0x000fe20000000800 */
[----:B------:R-:W1:Y:S07]  /*0010*/  S2R R0, SR_TID.X ;  /* 0x0000000000007919 */ /* 0x000e6e0000002100 */
[----:B------:R-:W2:Y:S01]  /*0020*/  LDC.64 R2, c[0x0][0x210] ;  /* 0x00008400ff027b82 */ /* 0x000ea20000000a00 */
[----:B------:R-:W-:Y:S01]  /*0030*/  ULDC.64 UR4, c[0x0][0x208] ;  /* 0x0000820000047ab9 */ /* 0x000fe20000000a00 */
[----:B------:R-:W3:Y:S01]  /*0040*/  S2R R9, SR_CTAID.X ;  /* 0x0000000000097919 */ /* 0x000ee20000002500 */
[----:B-1----:R-:W-:-:S02]  /*0050*/  LOP3.LUT R0, R0, 0x7f, RZ, 0xc0, !PT ;  /* 0x0000007f00007812 */ /* 0x002fc400078ec0ff */
[----:B---3--:R-:W-:Y:S02]  /*0060*/  SHF.R.S32.HI R4, RZ, 0x18, R9 ;  /* 0x00000018ff047819 */ /* 0x008fe40000011409 */
[----:B------:R-:W-:Y:S02]  /*0070*/  LEA R9, R9, R0, 0x7 ;  /* 0x0000000009097211 */ /* 0x000fe400078e38ff */
[----:B------:R-:W-:-:S04]  /*0080*/  SGXT R0, R4, 0x1 ;  /* 0x000000010400781a */ /* 0x000fc80000000200 */
[----:B------:R-:W-:-:S04]  /*0090*/  LEA.HI R0, R0, R9, RZ, 0x2 ;  /* 0x0000000900007211 */ /* 0x000fc800078f10ff */
[----:B------:R-:W-:-:S05]  /*00a0*/  LOP3.LUT R5, R0, 0xfffffffc, RZ, 0xc0, !PT ;  /* 0xfffffffc00057812 */ /* 0x000fca00078ec0ff */
[----:B--2---:R-:W-:-:S05]  /*00b0*/  IMAD.WIDE R4, R5, 0x4, R2 ;  /* 0x0000000405047825 */ /* 0x004fca00078e0202 */
[----:B------:R-:W2:Y:S04]  /*00c0*/  LDG.E.EL R6, desc[UR4][R4.64] ;  /* 0x0000000404067981 */ /* 0x000ea8000c2e1900 */
[----:B------:R-:W2:Y:S04]  /*00d0*/  LDG.E.EL R7, desc[UR4][R4.64+0x4] ;  /* 0x0000040404077981 */ /* 0x000ea8000c2e1900 */
[----:B------:R-:W3:Y:S04]  /*00e0*/  LDG.E.EL R8, desc[UR4][R4.64+0x8] ;  /* 0x0000080404087981 */ /* 0x000ee8000c2e1900 */
[----:B------:R-:W4:Y:S01]  /*00f0*/  LDG.E.EL R10, desc[UR4][R4.64+0xc] ;  /* 0x00000c04040a7981 */ /* 0x000f22000c2e1900 */
[----:B------:R-:W-:-:S05]  /*0100*/  IMAD.WIDE R2, R9, 0x4, R2 ;  /* 0x0000000409027825 */ /* 0x000fca00078e0202 */
[----:B------:R-:W5:Y:S01]  /*0110*/  LDG.E R0, desc[UR4][R2.64] ;  /* 0x0000000402007981 */ /* 0x000f62000c1e1900 */
[----:B--2---:R-:W-:-:S04]  /*0120*/  FADD R7, R6, R7 ;  /* 0x0000000706077221 */ /* 0x004fc80000000000 */
[----:B---3--:R-:W-:-:S04]  /*0130*/  FADD R7, R8, R7 ;  /* 0x0000000708077221 */ /* 0x008fc80000000000 */
[----:B----4-:R-:W-:Y:S02]  /*0140*/  FADD R10, R10, R7 ;  /* 0x000000070a0a7221 */ /* 0x010fe40000000000 */
[----:B------:R-:W1:Y:S03]  /*0150*/  LDC.64 R6, c[0x0][0x218] ;  /* 0x00008600ff067b82 */ /* 0x000e660000000a00 */
[C---:B------:R-:W-:Y:S02]  /*0160*/  FSETP.GT.AND P0, PT, |R10|.reuse, 8.50705917302346158658e+37, PT ;  /* 0x7e8000000a00780b */ /* 0x040fe40003f04200 */
[----:B------:R-:W-:-:S11]  /*0170*/  FSETP.GEU.AND P1, PT, |R10|, 1.175494350822287508e-38, PT ;  /* 0x008000000a00780b */ /* 0x000fd60003f2e200 */
[----:B------:R-:W-:Y:S01]  /*0180*/  @P0 FMUL R10, R10, 0.25 ;  /* 0x3e8000000a0a0820 */ /* 0x000fe20000400000 */
[----:B-----5:R-:W-:-:S03]  /*0190*/  @P0 FMUL R0, R0, 0.25 ;  /* 0x3e80000000000820 */ /* 0x020fc60000400000 */
[----:B------:R-:W-:Y:S01]  /*01a0*/  @!P1 FMUL R10, R10, 16777216 ;  /* 0x4b8000000a0a9820 */ /* 0x000fe20000400000 */
[----:B------:R-:W-:-:S03]  /*01b0*/  @!P1 FMUL R0, R0, 16777216 ;  /* 0x4b80000000009820 */ /* 0x000fc60000400000 */
[----:B------:R-:W2:Y:S01]  /*01c0*/  MUFU.RCP R5, R10 ;  /* 0x0000000a00057308 */ /* 0x000ea20000001000 */
[----:B-1----:R-:W-:-:S04]  /*01d0*/  IMAD.WIDE R2, R9, 0x4, R6 ;  /* 0x0000000409027825 */ /* 0x002fc800078e0206 */
[----:B--2---:R-:W-:-:S05]  /*01e0*/  FMUL R5, R5, R0 ;  /* 0x0000000005057220 */ /* 0x004fca0000400000 */
[----:B------:R-:W-:Y:S01]  /*01f0*/  STG.E desc[UR4][R2.64], R5 ;  /* 0x0000000502007986 */ /* 0x000fe2000c101904 */
[----:B------:R-:W-:Y:S05]  /*0200*/  EXIT ;  /* 0x000000000000794d */ /* 0x000fea0003800000 */
.L_x_0:
[----:B------:R-:W-:-:S00]  /*0210*/  BRA `(.L_x_0) ;  /* 0xfffffffc00fc7947 */ /* 0x000fc0000383ffff */
[----:B------:R-:W-:-:S00]  /*0220*/  NOP ;  /* 0x0000000000007918 */ /* 0x000fc00000000000 */
        /* <DEDUP_REMOVED lines=13> */
.L_x_1:


//--------------------- .nv.constant0.triton_poi_fused__softmax_64 --------------------------
	.section	.nv.constant0.triton_poi_fused__softmax_64,"a",@progbits
	.sectionflags	@""
	.align	4
.nv.constant0.triton_poi_fused__softmax_64:
	.zero		548
